//
// Generated by NVIDIA NVVM Compiler
//
// Compiler Build ID: CL-36424714
// Cuda compilation tools, release 13.0, V13.0.88
// Based on NVVM 20.0.0
//

.version 9.0
.target sm_100
.address_size 64

	// .globl	_Z14gpuVectProductPdS_S_i

.visible .entry _Z14gpuVectProductPdS_S_i(
	.param .u64 .ptr .align 1 _Z14gpuVectProductPdS_S_i_param_0,
	.param .u64 .ptr .align 1 _Z14gpuVectProductPdS_S_i_param_1,
	.param .u64 .ptr .align 1 _Z14gpuVectProductPdS_S_i_param_2,
	.param .u32 _Z14gpuVectProductPdS_S_i_param_3
)
{
	.reg .pred 	%p<2>;
	.reg .b32 	%r<6>;
	.reg .b64 	%rd<11>;
	.reg .b64 	%fd<4>;

	ld.param.u64 	%rd1, [_Z14gpuVectProductPdS_S_i_param_0];
	ld.param.u64 	%rd2, [_Z14gpuVectProductPdS_S_i_param_1];
	ld.param.u64 	%rd3, [_Z14gpuVectProductPdS_S_i_param_2];
	ld.param.u32 	%r2, [_Z14gpuVectProductPdS_S_i_param_3];
	mov.u32 	%r3, %tid.x;
	mov.u32 	%r4, %ctaid.x;
	mov.u32 	%r5, %ntid.x;
	mad.lo.s32 	%r1, %r4, %r5, %r3;
	setp.ge.s32 	%p1, %r1, %r2;
	@%p1 bra 	$L__BB0_2;
	cvta.to.global.u64 	%rd4, %rd1;
	cvta.to.global.u64 	%rd5, %rd2;
	cvta.to.global.u64 	%rd6, %rd3;
	mul.wide.s32 	%rd7, %r1, 8;
	add.s64 	%rd8, %rd4, %rd7;
	ld.global.f64 	%fd1, [%rd8];
	add.s64 	%rd9, %rd5, %rd7;
	ld.global.f64 	%fd2, [%rd9];
	mul.f64 	%fd3, %fd1, %fd2;
	add.s64 	%rd10, %rd6, %rd7;
	st.global.f64 	[%rd10], %fd3;
$L__BB0_2:
	ret;

}


// ===== COMPILED SASS (sm_100) =====

	.target	sm_100

	.elftype	@"ET_EXEC"


//--------------------- .note.nv.tkinfo           --------------------------
	.section	.note.nv.tkinfo,"",@"SHT_NOTE"
	.sectionflags	@"SHF_NOTE_NV_TKINFO"
	.tkinfo
        /*0018*/ 	.word	0x00000002
        /*0030*/ 	.string	""
        /*0030*/ 	.string	"ptxas"
        /*0030*/ 	.string	"Cuda compilation tools, release 13.0, V13.0.88"
        /*0030*/ 	.string	"Build cuda_13.0.r13.0/compiler.36424714_0"
        /*0030*/ 	.string	"-arch sm_100 -m 64 "



//--------------------- .note.nv.cuinfo           --------------------------
	.section	.note.nv.cuinfo,"",@"SHT_NOTE"
	.sectionflags	@"SHF_NOTE_NV_CUINFO"
        /*0018*/ 	.short	0x0002
        /*001a*/ 	.short	0x0064
        /*001c*/ 	.short	0x0082
	.zero		2


//--------------------- .nv.info                  --------------------------
	.section	.nv.info,"",@"SHT_CUDA_INFO"
	.align	4


	//----- nvinfo : EIATTR_REGCOUNT
	.align		4
        /*0000*/ 	.byte	0x04, 0x2f
        /*0002*/ 	.short	(.L_1 - .L_0)
	.align		4
.L_0:
        /*0004*/ 	.word	index@(_Z14gpuVectProductPdS_S_i)
        /*0008*/ 	.word	0x0000000e


	//----- nvinfo : EIATTR_FRAME_SIZE
	.align		4
.L_1:
        /*000c*/ 	.byte	0x04, 0x11
        /*000e*/ 	.short	(.L_3 - .L_2)
	.align		4
.L_2:
        /*0010*/ 	.word	index@(_Z14gpuVectProductPdS_S_i)
        /*0014*/ 	.word	0x00000000


	//----- nvinfo : EIATTR_MIN_STACK_SIZE
	.align		4
.L_3:
        /*0018*/ 	.byte	0x04, 0x12
        /*001a*/ 	.short	(.L_5 - .L_4)
	.align		4
.L_4:
        /*001c*/ 	.word	index@(_Z14gpuVectProductPdS_S_i)
        /*0020*/ 	.word	0x00000000
.L_5:


//--------------------- .nv.compat                --------------------------
	.section	.nv.compat,"",@"SHT_CUDA_COMPAT_INFO"
	.align	4
        /*0000*/ 	.byte	0x02, 0x09, 0x00, 0x00, 0x02, 0x02, 0x01, 0x00, 0x02, 0x05, 0x05, 0x00, 0x03, 0x07, 0x01, 0x01
        /*0010*/ 	.byte	0x02, 0x03, 0x00, 0x00, 0x02, 0x06, 0x01, 0x00, 0x04, 0x0b, 0x08, 0x00, 0x01, 0x00, 0x00, 0x00
        /*0020*/ 	.byte	0x00, 0x00, 0x00, 0x00


//--------------------- .nv.info._Z14gpuVectProductPdS_S_i --------------------------
	.section	.nv.info._Z14gpuVectProductPdS_S_i,"",@"SHT_CUDA_INFO"
	.sectionflags	@""
	.align	4


	//----- nvinfo : EIATTR_CUDA_API_VERSION
	.align		4
        /*0000*/ 	.byte	0x04, 0x37
        /*0002*/ 	.short	(.L_7 - .L_6)
.L_6:
        /*0004*/ 	.word	0x00000082


	//----- nvinfo : EIATTR_KPARAM_INFO
	.align		4
.L_7:
        /*0008*/ 	.byte	0x04, 0x17
        /*000a*/ 	.short	(.L_9 - .L_8)
.L_8:
        /*000c*/ 	.word	0x00000000
        /*0010*/ 	.short	0x0003
        /*0012*/ 	.short	0x0018
        /*0014*/ 	.byte	0x00, 0xf0, 0x11, 0x00


	//----- nvinfo : EIATTR_KPARAM_INFO
	.align		4
.L_9:
        /*0018*/ 	.byte	0x04, 0x17
        /*001a*/ 	.short	(.L_11 - .L_10)
.L_10:
        /*001c*/ 	.word	0x00000000
        /*0020*/ 	.short	0x0002
        /*0022*/ 	.short	0x0010
        /*0024*/ 	.byte	0x00, 0xf5, 0x21, 0x00


	//----- nvinfo : EIATTR_KPARAM_INFO
	.align		4
.L_11:
        /*0028*/ 	.byte	0x04, 0x17
        /*002a*/ 	.short	(.L_13 - .L_12)
.L_12:
        /*002c*/ 	.word	0x00000000
        /*0030*/ 	.short	0x0001
        /*0032*/ 	.short	0x0008
        /*0034*/ 	.byte	0x00, 0xf5, 0x21, 0x00


	//----- nvinfo : EIATTR_KPARAM_INFO
	.align		4
.L_13:
        /*0038*/ 	.byte	0x04, 0x17
        /*003a*/ 	.short	(.L_15 - .L_14)
.L_14:
        /*003c*/ 	.word	0x00000000
        /*0040*/ 	.short	0x0000
        /*0042*/ 	.short	0x0000
        /*0044*/ 	.byte	0x00, 0xf5, 0x21, 0x00


	//----- nvinfo : EIATTR_SPARSE_MMA_MASK
	.align		4
.L_15:
        /*0048*/ 	.byte	0x03, 0x50
        /*004a*/ 	.short	0x0000


	//----- nvinfo : EIATTR_MAXREG_COUNT
	.align		4
        /*004c*/ 	.byte	0x03, 0x1b
        /*004e*/ 	.short	0x00ff


	//----- nvinfo : EIATTR_MERCURY_ISA_VERSION
	.align		4
        /*0050*/ 	.byte	0x03, 0x5f
        /*0052*/ 	.short	0x0101


	//----- nvinfo : EIATTR_VRC_CTA_INIT_COUNT
	.align		4
        /*0054*/ 	.byte	0x02, 0x4a
	.zero		1
	.zero		1


	//----- nvinfo : EIATTR_EXIT_INSTR_OFFSETS
	.align		4
        /*0058*/ 	.byte	0x04, 0x1c
        /*005a*/ 	.short	(.L_17 - .L_16)


	//   ....[0]....
.L_16:
        /*005c*/ 	.word	0x00000070


	//   ....[1]....
        /*0060*/ 	.word	0x00000130


	//----- nvinfo : EIATTR_CBANK_PARAM_SIZE
	.align		4
.L_17:
        /*0064*/ 	.byte	0x03, 0x19
        /*0066*/ 	.short	0x001c


	//----- nvinfo : EIATTR_PARAM_CBANK
	.align		4
        /*0068*/ 	.byte	0x04, 0x0a
        /*006a*/ 	.short	(.L_19 - .L_18)
	.align		4
.L_18:
        /*006c*/ 	.word	index@(.nv.constant0._Z14gpuVectProductPdS_S_i)
        /*0070*/ 	.short	0x0380
        /*0072*/ 	.short	0x001c


	//----- nvinfo : EIATTR_SW_WAR
	.align		4
.L_19:
        /*0074*/ 	.byte	0x04, 0x36
        /*0076*/ 	.short	(.L_21 - .L_20)
.L_20:
        /*0078*/ 	.word	0x00000008
.L_21:


//--------------------- .nv.callgraph             --------------------------
	.section	.nv.callgraph,"",@"SHT_CUDA_CALLGRAPH"
	.align	4
	.sectionentsize	8
	.align		4
        /*0000*/ 	.word	0x00000000
	.align		4
        /*0004*/ 	.word	0xffffffff
	.align		4
        /*0008*/ 	.word	0x00000000
	.align		4
        /*000c*/ 	.word	0xfffffffe
	.align		4
        /*0010*/ 	.word	0x00000000
	.align		4
        /*0014*/ 	.word	0xfffffffd
	.align		4
        /*0018*/ 	.word	0x00000000
	.align		4
        /*001c*/ 	.word	0xfffffffc


//--------------------- .text._Z14gpuVectProductPdS_S_i --------------------------
	.section	.text._Z14gpuVectProductPdS_S_i,"ax",@progbits
	.align	128
        .global         _Z14gpuVectProductPdS_S_i
        .type           _Z14gpuVectProductPdS_S_i,@function
        .size           _Z14gpuVectProductPdS_S_i,(.L_x_1 - _Z14gpuVectProductPdS_S_i)
        .other          _Z14gpuVectProductPdS_S_i,@"STO_CUDA_ENTRY STV_DEFAULT"
_Z14gpuVectProductPdS_S_i:
.text._Z14gpuVectProductPdS_S_i:
[----:B------:R-:W-:Y:S01]  /*0000*/  LDC R1, c[0x0][0x37c] ;  /* 0x0000df00ff017b82 */ /* 0x000fe20000000800 */
[----:B------:R-:W0:Y:S07]  /*0010*/  S2R R11, SR_TID.X ;  /* 0x00000000000b7919 */ /* 0x000e2e0000002100 */
[----:B------:R-:W0:Y:S01]  /*0020*/  S2UR UR4, SR_CTAID.X ;  /* 0x00000000000479c3 */ /* 0x000e220000002500 */
[----:B------:R-:W1:Y:S07]  /*0030*/  LDCU UR5, c[0x0][0x398] ;  /* 0x00007300ff0577ac */ /* 0x000e6e0008000800 */
[----:B------:R-:W0:Y:S02]  /*0040*/  LDC R0, c[0x0][0x360] ;  /* 0x0000d800ff007b82 */ /* 0x000e240000000800 */
[----:B0-----:R-:W-:-:S05]  /*0050*/  IMAD R11, R0, UR4, R11 ;  /* 0x00000004000b7c24 */ /* 0x001fca000f8e020b */
[----:B-1----:R-:W-:-:S13]  /*0060*/  ISETP.GE.AND P0, PT, R11, UR5, PT ;  /* 0x000000050b007c0c */ /* 0x002fda000bf06270 */
[----:B------:R-:W-:Y:S05]  /*0070*/  @P0 EXIT ;  /* 0x000000000000094d */ /* 0x000fea0003800000 */
[----:B------:R-:W0:Y:S01]  /*0080*/  LDC.64 R2, c[0x0][0x380] ;  /* 0x0000e000ff027b82 */ /* 0x000e220000000a00 */
[----:B------:R-:W1:Y:S07]  /*0090*/  LDCU.64 UR4, c[0x0][0x358] ;  /* 0x00006b00ff0477ac */ /* 0x000e6e0008000a00 */
[----:B------:R-:W2:Y:S08]  /*00a0*/  LDC.64 R4, c[0x0][0x388] ;  /* 0x0000e200ff047b82 */ /* 0x000eb00000000a00 */
[----:B------:R-:W3:Y:S01]  /*00b0*/  LDC.64 R8, c[0x0][0x390] ;  /* 0x0000e400ff087b82 */ /* 0x000ee20000000a00 */
[----:B0-----:R-:W-:-:S06]  /*00c0*/  IMAD.WIDE R2, R11, 0x8, R2 ;  /* 0x000000080b027825 */ /* 0x001fcc00078e0202 */
[----:B-1----:R-:W4:Y:S01]  /*00d0*/  LDG.E.64 R2, desc[UR4][R2.64] ;  /* 0x0000000402027981 */ /* 0x002f22000c1e1b00 */
[----:B--2---:R-:W-:-:S06]  /*00e0*/  IMAD.WIDE R4, R11, 0x8, R4 ;  /* 0x000000080b047825 */ /* 0x004fcc00078e0204 */
[----:B------:R-:W4:Y:S01]  /*00f0*/  LDG.E.64 R4, desc[UR4][R4.64] ;  /* 0x0000000404047981 */ /* 0x000f22000c1e1b00 */
[----:B---3--:R-:W-:Y:S01]  /*0100*/  IMAD.WIDE R8, R11, 0x8, R8 ;  /* 0x000000080b087825 */ /* 0x008fe200078e0208 */
[----:B----4-:R-:W-:-:S07]  /*0110*/  DMUL R6, R2, R4 ;  /* 0x0000000402067228 */ /* 0x010fce0000000000 */
[----:B------:R-:W-:Y:S01]  /*0120*/  STG.E.64 desc[UR4][R8.64], R6 ;  /* 0x0000000608007986 */ /* 0x000fe2000c101b04 */
[----:B------:R-:W-:Y:S05]  /*0130*/  EXIT ;  /* 0x000000000000794d */ /* 0x000fea0003800000 */
.L_x_0:
[----:B------:R-:W-:-:S00]  /*0140*/  BRA `(.L_x_0) ;  /* 0xfffffffc00fc7947 */ /* 0x000fc0000383ffff */
[----:B------:R-:W-:-:S00]  /*0150*/  NOP ;  /* 0x0000000000007918 */ /* 0x000fc00000000000 */
        /* <DEDUP_REMOVED lines=10> */
.L_x_1:


//--------------------- .nv.shared.reserved.0     --------------------------
	.section	.nv.shared.reserved.0,"aw",@nobits
	.weak		__nv_reservedSMEM_offset_0_alias
	.size		__nv_reservedSMEM_offset_0_alias, 0, 64
	.other		__nv_reservedSMEM_offset_0_alias,@"STO_CUDA_RESERVED_SHARED STV_DEFAULT"
__nv_reservedSMEM_offset_0_alias:
	.zero		0
	.zero		64


//--------------------- .nv.constant0._Z14gpuVectProductPdS_S_i --------------------------
	.section	.nv.constant0._Z14gpuVectProductPdS_S_i,"a",@progbits
	.sectionflags	@""
	.align	4
.nv.constant0._Z14gpuVectProductPdS_S_i:
	.zero		924


//--------------------- SYMBOLS --------------------------

	.type		.nv.reservedSmem.offset0,@object
	.size		.nv.reservedSmem.offset0,0x4
